//
// Generated by NVIDIA NVVM Compiler
//
// Compiler Build ID: CL-36424714
// Cuda compilation tools, release 13.0, V13.0.88
// Based on NVVM 20.0.0
//

.version 9.0
.target sm_100
.address_size 64

	// .globl	_Z6matMulPKiS0_Pii

.visible .entry _Z6matMulPKiS0_Pii(
	.param .u64 .ptr .align 1 _Z6matMulPKiS0_Pii_param_0,
	.param .u64 .ptr .align 1 _Z6matMulPKiS0_Pii_param_1,
	.param .u64 .ptr .align 1 _Z6matMulPKiS0_Pii_param_2,
	.param .u32 _Z6matMulPKiS0_Pii_param_3
)
{
	.reg .pred 	%p<10>;
	.reg .b32 	%r<105>;
	.reg .b64 	%rd<67>;

	ld.param.u64 	%rd14, [_Z6matMulPKiS0_Pii_param_0];
	ld.param.u64 	%rd15, [_Z6matMulPKiS0_Pii_param_1];
	ld.param.u32 	%r29, [_Z6matMulPKiS0_Pii_param_3];
	cvta.to.global.u64 	%rd1, %rd15;
	cvta.to.global.u64 	%rd2, %rd14;
	mov.u32 	%r31, %ctaid.y;
	mov.u32 	%r32, %ntid.y;
	mov.u32 	%r33, %tid.y;
	mad.lo.s32 	%r1, %r31, %r32, %r33;
	mov.u32 	%r34, %ctaid.x;
	mov.u32 	%r35, %ntid.x;
	mov.u32 	%r36, %tid.x;
	mad.lo.s32 	%r2, %r34, %r35, %r36;
	setp.lt.s32 	%p1, %r29, 1;
	mov.b32 	%r104, 0;
	@%p1 bra 	$L__BB0_12;
	mul.lo.s32 	%r3, %r29, %r1;
	and.b32  	%r4, %r29, 7;
	setp.lt.u32 	%p2, %r29, 8;
	mov.b32 	%r99, 0;
	mov.u32 	%r104, %r99;
	@%p2 bra 	$L__BB0_4;
	and.b32  	%r99, %r29, 2147483640;
	neg.s32 	%r93, %r99;
	mul.wide.u32 	%rd16, %r29, 4;
	add.s64 	%rd3, %rd1, %rd16;
	mul.wide.u32 	%rd17, %r29, 8;
	add.s64 	%rd4, %rd1, %rd17;
	mul.wide.u32 	%rd18, %r29, 12;
	add.s64 	%rd5, %rd1, %rd18;
	mul.wide.u32 	%rd19, %r29, 16;
	add.s64 	%rd6, %rd1, %rd19;
	mul.wide.u32 	%rd20, %r29, 20;
	add.s64 	%rd7, %rd1, %rd20;
	mul.wide.u32 	%rd21, %r29, 24;
	add.s64 	%rd8, %rd1, %rd21;
	mul.wide.u32 	%rd22, %r29, 28;
	add.s64 	%rd9, %rd1, %rd22;
	mul.wide.u32 	%rd23, %r3, 4;
	add.s64 	%rd24, %rd23, %rd2;
	add.s64 	%rd66, %rd24, 16;
	mov.b32 	%r104, 0;
	mov.u32 	%r92, %r2;
$L__BB0_3:
	.pragma "nounroll";
	mul.wide.s32 	%rd25, %r92, 4;
	add.s64 	%rd26, %rd3, %rd25;
	add.s64 	%rd27, %rd4, %rd25;
	add.s64 	%rd28, %rd5, %rd25;
	add.s64 	%rd29, %rd6, %rd25;
	add.s64 	%rd30, %rd7, %rd25;
	add.s64 	%rd31, %rd8, %rd25;
	add.s64 	%rd32, %rd9, %rd25;
	add.s64 	%rd33, %rd1, %rd25;
	ld.global.u32 	%r40, [%rd66+-16];
	ld.global.u32 	%r41, [%rd33];
	mad.lo.s32 	%r42, %r41, %r40, %r104;
	ld.global.u32 	%r43, [%rd66+-12];
	ld.global.u32 	%r44, [%rd26];
	mad.lo.s32 	%r45, %r44, %r43, %r42;
	ld.global.u32 	%r46, [%rd66+-8];
	ld.global.u32 	%r47, [%rd27];
	mad.lo.s32 	%r48, %r47, %r46, %r45;
	ld.global.u32 	%r49, [%rd66+-4];
	ld.global.u32 	%r50, [%rd28];
	mad.lo.s32 	%r51, %r50, %r49, %r48;
	ld.global.u32 	%r52, [%rd66];
	ld.global.u32 	%r53, [%rd29];
	mad.lo.s32 	%r54, %r53, %r52, %r51;
	ld.global.u32 	%r55, [%rd66+4];
	ld.global.u32 	%r56, [%rd30];
	mad.lo.s32 	%r57, %r56, %r55, %r54;
	ld.global.u32 	%r58, [%rd66+8];
	ld.global.u32 	%r59, [%rd31];
	mad.lo.s32 	%r60, %r59, %r58, %r57;
	ld.global.u32 	%r61, [%rd66+12];
	ld.global.u32 	%r62, [%rd32];
	mad.lo.s32 	%r104, %r62, %r61, %r60;
	add.s32 	%r93, %r93, 8;
	shl.b32 	%r63, %r29, 3;
	add.s32 	%r92, %r92, %r63;
	add.s64 	%rd66, %rd66, 32;
	setp.ne.s32 	%p3, %r93, 0;
	@%p3 bra 	$L__BB0_3;
$L__BB0_4:
	setp.eq.s32 	%p4, %r4, 0;
	@%p4 bra 	$L__BB0_12;
	and.b32  	%r16, %r29, 3;
	setp.lt.u32 	%p5, %r4, 4;
	@%p5 bra 	$L__BB0_7;
	add.s32 	%r65, %r99, %r3;
	mul.wide.u32 	%rd34, %r65, 4;
	add.s64 	%rd35, %rd2, %rd34;
	ld.global.u32 	%r66, [%rd35];
	mad.lo.s32 	%r67, %r99, %r29, %r2;
	mul.wide.s32 	%rd36, %r67, 4;
	add.s64 	%rd37, %rd1, %rd36;
	ld.global.u32 	%r68, [%rd37];
	mad.lo.s32 	%r69, %r68, %r66, %r104;
	cvt.u64.u32 	%rd38, %r3;
	cvt.u64.u32 	%rd39, %r99;
	add.s64 	%rd40, %rd39, %rd38;
	shl.b64 	%rd41, %rd40, 2;
	add.s64 	%rd42, %rd2, %rd41;
	ld.global.u32 	%r70, [%rd42+4];
	mul.wide.u32 	%rd43, %r29, 4;
	add.s64 	%rd44, %rd37, %rd43;
	ld.global.u32 	%r71, [%rd44];
	mad.lo.s32 	%r72, %r71, %r70, %r69;
	ld.global.u32 	%r73, [%rd42+8];
	add.s64 	%rd45, %rd44, %rd43;
	ld.global.u32 	%r74, [%rd45];
	mad.lo.s32 	%r75, %r74, %r73, %r72;
	ld.global.u32 	%r76, [%rd42+12];
	add.s64 	%rd46, %rd45, %rd43;
	ld.global.u32 	%r77, [%rd46];
	mad.lo.s32 	%r104, %r77, %r76, %r75;
	add.s32 	%r99, %r99, 4;
$L__BB0_7:
	setp.eq.s32 	%p6, %r16, 0;
	@%p6 bra 	$L__BB0_12;
	setp.eq.s32 	%p7, %r16, 1;
	@%p7 bra 	$L__BB0_10;
	add.s32 	%r79, %r99, %r3;
	mul.wide.u32 	%rd47, %r79, 4;
	add.s64 	%rd48, %rd2, %rd47;
	ld.global.u32 	%r80, [%rd48];
	mad.lo.s32 	%r81, %r99, %r29, %r2;
	mul.wide.s32 	%rd49, %r81, 4;
	add.s64 	%rd50, %rd1, %rd49;
	ld.global.u32 	%r82, [%rd50];
	mad.lo.s32 	%r83, %r82, %r80, %r104;
	cvt.u64.u32 	%rd51, %r3;
	cvt.u64.u32 	%rd52, %r99;
	add.s64 	%rd53, %rd52, %rd51;
	shl.b64 	%rd54, %rd53, 2;
	add.s64 	%rd55, %rd2, %rd54;
	ld.global.u32 	%r84, [%rd55+4];
	mul.wide.u32 	%rd56, %r29, 4;
	add.s64 	%rd57, %rd50, %rd56;
	ld.global.u32 	%r85, [%rd57];
	mad.lo.s32 	%r104, %r85, %r84, %r83;
	add.s32 	%r99, %r99, 2;
$L__BB0_10:
	and.b32  	%r86, %r29, 1;
	setp.eq.b32 	%p8, %r86, 1;
	not.pred 	%p9, %p8;
	@%p9 bra 	$L__BB0_12;
	add.s32 	%r87, %r99, %r3;
	mul.wide.u32 	%rd58, %r87, 4;
	add.s64 	%rd59, %rd2, %rd58;
	ld.global.u32 	%r88, [%rd59];
	mad.lo.s32 	%r89, %r99, %r29, %r2;
	mul.wide.s32 	%rd60, %r89, 4;
	add.s64 	%rd61, %rd1, %rd60;
	ld.global.u32 	%r90, [%rd61];
	mad.lo.s32 	%r104, %r90, %r88, %r104;
$L__BB0_12:
	ld.param.u64 	%rd65, [_Z6matMulPKiS0_Pii_param_2];
	cvta.to.global.u64 	%rd62, %rd65;
	mad.lo.s32 	%r91, %r29, %r1, %r2;
	mul.wide.s32 	%rd63, %r91, 4;
	add.s64 	%rd64, %rd62, %rd63;
	st.global.u32 	[%rd64], %r104;
	ret;

}


// ===== COMPILED SASS (sm_100) =====

	.target	sm_100

	.elftype	@"ET_EXEC"


//--------------------- .note.nv.tkinfo           --------------------------
	.section	.note.nv.tkinfo,"",@"SHT_NOTE"
	.sectionflags	@"SHF_NOTE_NV_TKINFO"
	.tkinfo
        /*0018*/ 	.word	0x00000002
        /*0030*/ 	.string	""
        /*0030*/ 	.string	"ptxas"
        /*0030*/ 	.string	"Cuda compilation tools, release 13.0, V13.0.88"
        /*0030*/ 	.string	"Build cuda_13.0.r13.0/compiler.36424714_0"
        /*0030*/ 	.string	"-arch sm_100 -m 64 "



//--------------------- .note.nv.cuinfo           --------------------------
	.section	.note.nv.cuinfo,"",@"SHT_NOTE"
	.sectionflags	@"SHF_NOTE_NV_CUINFO"
        /*0018*/ 	.short	0x0002
        /*001a*/ 	.short	0x0064
        /*001c*/ 	.short	0x0082
	.zero		2


//--------------------- .nv.info                  --------------------------
	.section	.nv.info,"",@"SHT_CUDA_INFO"
	.align	4


	//----- nvinfo : EIATTR_REGCOUNT
	.align		4
        /*0000*/ 	.byte	0x04, 0x2f
        /*0002*/ 	.short	(.L_1 - .L_0)
	.align		4
.L_0:
        /*0004*/ 	.word	index@(_Z6matMulPKiS0_Pii)
        /*0008*/ 	.word	0x0000001e


	//----- nvinfo : EIATTR_FRAME_SIZE
	.align		4
.L_1:
        /*000c*/ 	.byte	0x04, 0x11
        /*000e*/ 	.short	(.L_3 - .L_2)
	.align		4
.L_2:
        /*0010*/ 	.word	index@(_Z6matMulPKiS0_Pii)
        /*0014*/ 	.word	0x00000000


	//----- nvinfo : EIATTR_MIN_STACK_SIZE
	.align		4
.L_3:
        /*0018*/ 	.byte	0x04, 0x12
        /*001a*/ 	.short	(.L_5 - .L_4)
	.align		4
.L_4:
        /*001c*/ 	.word	index@(_Z6matMulPKiS0_Pii)
        /*0020*/ 	.word	0x00000000
.L_5:


//--------------------- .nv.compat                --------------------------
	.section	.nv.compat,"",@"SHT_CUDA_COMPAT_INFO"
	.align	4
        /*0000*/ 	.byte	0x02, 0x09, 0x00, 0x00, 0x02, 0x02, 0x01, 0x00, 0x02, 0x05, 0x05, 0x00, 0x03, 0x07, 0x01, 0x01
        /*0010*/ 	.byte	0x02, 0x03, 0x00, 0x00, 0x02, 0x06, 0x01, 0x00, 0x04, 0x0b, 0x08, 0x00, 0x09, 0x00, 0x00, 0x00
        /*0020*/ 	.byte	0x00, 0x00, 0x00, 0x00


//--------------------- .nv.info._Z6matMulPKiS0_Pii --------------------------
	.section	.nv.info._Z6matMulPKiS0_Pii,"",@"SHT_CUDA_INFO"
	.sectionflags	@""
	.align	4


	//----- nvinfo : EIATTR_CUDA_API_VERSION
	.align		4
        /*0000*/ 	.byte	0x04, 0x37
        /*0002*/ 	.short	(.L_7 - .L_6)
.L_6:
        /*0004*/ 	.word	0x00000082


	//----- nvinfo : EIATTR_KPARAM_INFO
	.align		4
.L_7:
        /*0008*/ 	.byte	0x04, 0x17
        /*000a*/ 	.short	(.L_9 - .L_8)
.L_8:
        /*000c*/ 	.word	0x00000000
        /*0010*/ 	.short	0x0003
        /*0012*/ 	.short	0x0018
        /*0014*/ 	.byte	0x00, 0xf0, 0x11, 0x00


	//----- nvinfo : EIATTR_KPARAM_INFO
	.align		4
.L_9:
        /*0018*/ 	.byte	0x04, 0x17
        /*001a*/ 	.short	(.L_11 - .L_10)
.L_10:
        /*001c*/ 	.word	0x00000000
        /*0020*/ 	.short	0x0002
        /*0022*/ 	.short	0x0010
        /*0024*/ 	.byte	0x00, 0xf5, 0x21, 0x00


	//----- nvinfo : EIATTR_KPARAM_INFO
	.align		4
.L_11:
        /*0028*/ 	.byte	0x04, 0x17
        /*002a*/ 	.short	(.L_13 - .L_12)
.L_12:
        /*002c*/ 	.word	0x00000000
        /*0030*/ 	.short	0x0001
        /*0032*/ 	.short	0x0008
        /*0034*/ 	.byte	0x00, 0xf5, 0x21, 0x00


	//----- nvinfo : EIATTR_KPARAM_INFO
	.align		4
.L_13:
        /*0038*/ 	.byte	0x04, 0x17
        /*003a*/ 	.short	(.L_15 - .L_14)
.L_14:
        /*003c*/ 	.word	0x00000000
        /*0040*/ 	.short	0x0000
        /*0042*/ 	.short	0x0000
        /*0044*/ 	.byte	0x00, 0xf5, 0x21, 0x00


	//----- nvinfo : EIATTR_SPARSE_MMA_MASK
	.align		4
.L_15:
        /*0048*/ 	.byte	0x03, 0x50
        /*004a*/ 	.short	0x0000


	//----- nvinfo : EIATTR_MAXREG_COUNT
	.align		4
        /*004c*/ 	.byte	0x03, 0x1b
        /*004e*/ 	.short	0x00ff


	//----- nvinfo : EIATTR_MERCURY_ISA_VERSION
	.align		4
        /*0050*/ 	.byte	0x03, 0x5f
        /*0052*/ 	.short	0x0101


	//----- nvinfo : EIATTR_VRC_CTA_INIT_COUNT
	.align		4
        /*0054*/ 	.byte	0x02, 0x4a
	.zero		1
	.zero		1


	//----- nvinfo : EIATTR_EXIT_INSTR_OFFSETS
	.align		4
        /*0058*/ 	.byte	0x04, 0x1c
        /*005a*/ 	.short	(.L_17 - .L_16)


	//   ....[0]....
.L_16:
        /*005c*/ 	.word	0x00000ab0


	//----- nvinfo : EIATTR_CBANK_PARAM_SIZE
	.align		4
.L_17:
        /*0060*/ 	.byte	0x03, 0x19
        /*0062*/ 	.short	0x001c


	//----- nvinfo : EIATTR_PARAM_CBANK
	.align		4
        /*0064*/ 	.byte	0x04, 0x0a
        /*0066*/ 	.short	(.L_19 - .L_18)
	.align		4
.L_18:
        /*0068*/ 	.word	index@(.nv.constant0._Z6matMulPKiS0_Pii)
        /*006c*/ 	.short	0x0380
        /*006e*/ 	.short	0x001c


	//----- nvinfo : EIATTR_SW_WAR
	.align		4
.L_19:
        /*0070*/ 	.byte	0x04, 0x36
        /*0072*/ 	.short	(.L_21 - .L_20)
.L_20:
        /*0074*/ 	.word	0x00000008
.L_21:


//--------------------- .nv.callgraph             --------------------------
	.section	.nv.callgraph,"",@"SHT_CUDA_CALLGRAPH"
	.align	4
	.sectionentsize	8
	.align		4
        /*0000*/ 	.word	0x00000000
	.align		4
        /*0004*/ 	.word	0xffffffff
	.align		4
        /*0008*/ 	.word	0x00000000
	.align		4
        /*000c*/ 	.word	0xfffffffe
	.align		4
        /*0010*/ 	.word	0x00000000
	.align		4
        /*0014*/ 	.word	0xfffffffd
	.align		4
        /*0018*/ 	.word	0x00000000
	.align		4
        /*001c*/ 	.word	0xfffffffc


//--------------------- .text._Z6matMulPKiS0_Pii  --------------------------
	.section	.text._Z6matMulPKiS0_Pii,"ax",@progbits
	.align	128
        .global         _Z6matMulPKiS0_Pii
        .type           _Z6matMulPKiS0_Pii,@function
        .size           _Z6matMulPKiS0_Pii,(.L_x_5 - _Z6matMulPKiS0_Pii)
        .other          _Z6matMulPKiS0_Pii,@"STO_CUDA_ENTRY STV_DEFAULT"
_Z6matMulPKiS0_Pii:
.text._Z6matMulPKiS0_Pii:
[----:B------:R-:W-:Y:S01]  /*0000*/  LDC R1, c[0x0][0x37c] ;  /* 0x0000df00ff017b82 */ /* 0x000fe20000000800 */
[----:B------:R-:W0:Y:S01]  /*0010*/  S2R R3, SR_TID.Y ;  /* 0x0000000000037919 */ /* 0x000e220000002200 */
[----:B------:R-:W1:Y:S06]  /*0020*/  LDCU UR18, c[0x0][0x398] ;  /* 0x00007300ff1277ac */ /* 0x000e6c0008000800 */
[----:B------:R-:W0:Y:S01]  /*0030*/  LDC R0, c[0x0][0x364] ;  /* 0x0000d900ff007b82 */ /* 0x000e220000000800 */
[----:B------:R-:W-:Y:S01]  /*0040*/  HFMA2 R12, -RZ, RZ, 0, 0 ;  /* 0x00000000ff0c7431 */ /* 0x000fe200000001ff */
[----:B------:R-:W2:Y:S01]  /*0050*/  S2R R2, SR_TID.X ;  /* 0x0000000000027919 */ /* 0x000ea20000002100 */
[----:B------:R-:W3:Y:S05]  /*0060*/  LDCU.64 UR16, c[0x0][0x358] ;  /* 0x00006b00ff1077ac */ /* 0x000eea0008000a00 */
[----:B------:R-:W0:Y:S08]  /*0070*/  S2UR UR4, SR_CTAID.Y ;  /* 0x00000000000479c3 */ /* 0x000e300000002600 */
[----:B------:R-:W2:Y:S01]  /*0080*/  S2UR UR5, SR_CTAID.X ;  /* 0x00000000000579c3 */ /* 0x000ea20000002500 */
[----:B-1----:R-:W-:-:S07]  /*0090*/  UISETP.GE.AND UP0, UPT, UR18, 0x1, UPT ;  /* 0x000000011200788c */ /* 0x002fce000bf06270 */
[----:B------:R-:W2:Y:S01]  /*00a0*/  LDC R13, c[0x0][0x360] ;  /* 0x0000d800ff0d7b82 */ /* 0x000ea20000000800 */
[----:B0-----:R-:W-:Y:S02]  /*00b0*/  IMAD R0, R0, UR4, R3 ;  /* 0x0000000400007c24 */ /* 0x001fe4000f8e0203 */
[----:B--2---:R-:W-:Y:S01]  /*00c0*/  IMAD R13, R13, UR5, R2 ;  /* 0x000000050d0d7c24 */ /* 0x004fe2000f8e0202 */
[----:B---3--:R-:W-:Y:S06]  /*00d0*/  BRA.U !UP0, `(.L_x_0) ;  /* 0x0000000908647547 */ /* 0x008fec000b800000 */
[----:B------:R-:W-:Y:S02]  /*00e0*/  UISETP.GE.U32.AND UP1, UPT, UR18, 0x8, UPT ;  /* 0x000000081200788c */ /* 0x000fe4000bf26070 */
[----:B------:R-:W-:Y:S01]  /*00f0*/  IMAD R5, R0, UR18, RZ ;  /* 0x0000001200057c24 */ /* 0x000fe2000f8e02ff */
[----:B------:R-:W-:Y:S01]  /*0100*/  ULOP3.LUT UR19, UR18, 0x7, URZ, 0xc0, !UPT ;  /* 0x0000000712137892 */ /* 0x000fe2000f8ec0ff */
[----:B------:R-:W-:Y:S01]  /*0110*/  MOV R12, RZ ;  /* 0x000000ff000c7202 */ /* 0x000fe20000000f00 */
[----:B------:R-:W-:Y:S02]  /*0120*/  UMOV UR4, URZ ;  /* 0x000000ff00047c82 */ /* 0x000fe40008000000 */
[----:B------:R-:W-:Y:S02]  /*0130*/  UISETP.NE.AND UP0, UPT, UR19, URZ, UPT ;  /* 0x000000ff1300728c */ /* 0x000fe4000bf05270 */
[----:B------:R-:W-:Y:S09]  /*0140*/  BRA.U !UP1, `(.L_x_1) ;  /* 0x0000000509087547 */ /* 0x000ff2000b800000 */
[----:B------:R-:W0:Y:S01]  /*0150*/  LDCU.128 UR20, c[0x0][0x380] ;  /* 0x00007000ff1477ac */ /* 0x000e220008000c00 */
[----:B------:R-:W-:Y:S02]  /*0160*/  MOV R12, RZ ;  /* 0x000000ff000c7202 */ /* 0x000fe40000000f00 */
[----:B------:R-:W-:Y:S01]  /*0170*/  MOV R14, R13 ;  /* 0x0000000d000e7202 */ /* 0x000fe20000000f00 */
[----:B------:R-:W-:-:S04]  /*0180*/  ULOP3.LUT UR4, UR18, 0x7ffffff8, URZ, 0xc0, !UPT ;  /* 0x7ffffff812047892 */ /* 0x000fc8000f8ec0ff */
[----:B------:R-:W-:Y:S01]  /*0190*/  UIADD3 UR5, UPT, UPT, -UR4, URZ, URZ ;  /* 0x000000ff04057290 */ /* 0x000fe2000fffe1ff */
[----:B0-----:R-:W-:Y:S01]  /*01a0*/  MOV R2, UR20 ;  /* 0x0000001400027c02 */ /* 0x001fe20008000f00 */
[----:B------:R-:W-:Y:S01]  /*01b0*/  UIMAD.WIDE.U32 UR6, UR18, 0xc, UR22 ;  /* 0x0000000c120678a5 */ /* 0x000fe2000f8e0016 */
[----:B------:R-:W-:Y:S01]  /*01c0*/  MOV R3, UR21 ;  /* 0x0000001500037c02 */ /* 0x000fe20008000f00 */
[----:B------:R-:W-:Y:S02]  /*01d0*/  UIMAD.WIDE.U32 UR8, UR18, 0x10, UR22 ;  /* 0x00000010120878a5 */ /* 0x000fe4000f8e0016 */
[----:B------:R-:W-:Y:S01]  /*01e0*/  UIMAD.WIDE.U32 UR10, UR18, 0x14, UR22 ;  /* 0x00000014120a78a5 */ /* 0x000fe2000f8e0016 */
[----:B------:R-:W-:Y:S01]  /*01f0*/  IMAD.WIDE.U32 R2, R5, 0x4, R2 ;  /* 0x0000000405027825 */ /* 0x000fe200078e0002 */
[----:B------:R-:W-:Y:S02]  /*0200*/  UIMAD.WIDE.U32 UR12, UR18, 0x18, UR22 ;  /* 0x00000018120c78a5 */ /* 0x000fe4000f8e0016 */
[----:B------:R-:W-:Y:S01]  /*0210*/  UIMAD.WIDE.U32 UR14, UR18, 0x1c, UR22 ;  /* 0x0000001c120e78a5 */ /* 0x000fe2000f8e0016 */
[----:B------:R-:W-:-:S04]  /*0220*/  IADD3 R2, P0, PT, R2, 0x10, RZ ;  /* 0x0000001002027810 */ /* 0x000fc80007f1e0ff */
[----:B------:R-:W-:-:S09]  /*0230*/  IADD3.X R3, PT, PT, RZ, R3, RZ, P0, !PT ;  /* 0x00000003ff037210 */ /* 0x000fd200007fe4ff */
.L_x_2:
[----:B------:R-:W-:Y:S01]  /*0240*/  HFMA2 R23, -RZ, RZ, 0, 2.384185791015625e-07 ;  /* 0x00000004ff177431 */ /* 0x000fe200000001ff */
[----:B------:R-:W-:Y:S01]  /*0250*/  UIMAD.WIDE.U32 UR24, UR18, 0x4, UR22 ;  /* 0x00000004121878a5 */ /* 0x000fe2000f8e0016 */
[----:B------:R-:W2:Y:S01]  /*0260*/  LDG.E R21, desc[UR16][R2.64+-0x10] ;  /* 0xfffff01002157981 */ /* 0x000ea2000c1e1900 */
[----:B------:R-:W-:Y:S01]  /*0270*/  UIMAD.WIDE.U32 UR20, UR18, 0x8, UR22 ;  /* 0x00000008121478a5 */ /* 0x000fe2000f8e0016 */
[----:B------:R-:W-:Y:S02]  /*0280*/  IMAD.MOV.U32 R11, RZ, RZ, 0x4 ;  /* 0x00000004ff0b7424 */ /* 0x000fe400078e00ff */
[----:B------:R-:W-:Y:S01]  /*0290*/  HFMA2 R7, -RZ, RZ, 0, 2.384185791015625e-07 ;  /* 0x00000004ff077431 */ /* 0x000fe200000001ff */
[----:B------:R-:W3:Y:S01]  /*02a0*/  LDG.E R19, desc[UR16][R2.64+-0xc] ;  /* 0xfffff41002137981 */ /* 0x000ee2000c1e1900 */
[----:B------:R-:W-:Y:S02]  /*02b0*/  MOV R8, UR24 ;  /* 0x0000001800087c02 */ /* 0x000fe40008000f00 */
[----:B------:R-:W-:Y:S01]  /*02c0*/  MOV R9, UR25 ;  /* 0x0000001900097c02 */ /* 0x000fe20008000f00 */
[C---:B------:R-:W-:Y:S01]  /*02d0*/  IMAD.WIDE R22, R14.reuse, R23, UR22 ;  /* 0x000000160e167e25 */ /* 0x040fe2000f8e0217 */
[----:B------:R-:W-:Y:S01]  /*02e0*/  MOV R24, UR20 ;  /* 0x0000001400187c02 */ /* 0x000fe20008000f00 */
[----:B------:R-:W4:Y:S01]  /*02f0*/  LDG.E R17, desc[UR16][R2.64+-0x8] ;  /* 0xfffff81002117981 */ /* 0x000f22000c1e1900 */
[----:B------:R-:W-:Y:S01]  /*0300*/  MOV R25, UR21 ;  /* 0x0000001500197c02 */ /* 0x000fe20008000f00 */
[----:B------:R-:W-:-:S02]  /*0310*/  IMAD.WIDE R8, R14, 0x4, R8 ;  /* 0x000000040e087825 */ /* 0x000fc400078e0208 */
[----:B------:R-:W2:Y:S02]  /*0320*/  LDG.E R22, desc[UR16][R22.64] ;  /* 0x0000001016167981 */ /* 0x000ea4000c1e1900 */
[C---:B------:R-:W-:Y:S01]  /*0330*/  IMAD.WIDE R24, R14.reuse, 0x4, R24 ;  /* 0x000000040e187825 */ /* 0x040fe200078e0218 */
[----:B------:R-:W-:Y:S01]  /*0340*/  MOV R5, 0x4 ;  /* 0x0000000400057802 */ /* 0x000fe20000000f00 */
[----:B------:R0:W3:Y:S02]  /*0350*/  LDG.E R20, desc[UR16][R8.64] ;  /* 0x0000001008147981 */ /* 0x0000e4000c1e1900 */
[C---:B------:R-:W-:Y:S02]  /*0360*/  IMAD.WIDE R10, R14.reuse, R11, UR6 ;  /* 0x000000060e0a7e25 */ /* 0x040fe4000f8e020b */
[----:B------:R-:W4:Y:S02]  /*0370*/  LDG.E R18, desc[UR16][R24.64] ;  /* 0x0000001018127981 */ /* 0x000f24000c1e1900 */
[----:B------:R-:W-:-:S04]  /*0380*/  IMAD.WIDE R4, R14, R5, UR8 ;  /* 0x000000080e047e25 */ /* 0x000fc8000f8e0205 */
[----:B------:R-:W-:Y:S01]  /*0390*/  HFMA2 R27, -RZ, RZ, 0, 2.384185791015625e-07 ;  /* 0x00000004ff1b7431 */ /* 0x000fe200000001ff */
[----:B------:R1:W5:Y:S01]  /*03a0*/  LDG.E R16, desc[UR16][R10.64] ;  /* 0x000000100a107981 */ /* 0x000362000c1e1900 */
[----:B0-----:R-:W-:-:S03]  /*03b0*/  MOV R9, 0x4 ;  /* 0x0000000400097802 */ /* 0x001fc60000000f00 */
[----:B------:R-:W5:Y:S01]  /*03c0*/  LDG.E R15, desc[UR16][R2.64+-0x4] ;  /* 0xfffffc10020f7981 */ /* 0x000f62000c1e1900 */
[----:B------:R-:W-:-:S03]  /*03d0*/  IMAD.WIDE R6, R14, R7, UR10 ;  /* 0x0000000a0e067e25 */ /* 0x000fc6000f8e0207 */
[----:B------:R0:W5:Y:S01]  /*03e0*/  LDG.E R4, desc[UR16][R4.64] ;  /* 0x0000001004047981 */ /* 0x000162000c1e1900 */
[----:B------:R-:W-:-:S03]  /*03f0*/  IMAD.WIDE R8, R14, R9, UR12 ;  /* 0x0000000c0e087e25 */ /* 0x000fc6000f8e0209 */
[----:B------:R-:W5:Y:S01]  /*0400*/  LDG.E R23, desc[UR16][R2.64] ;  /* 0x0000001002177981 */ /* 0x000f62000c1e1900 */
[----:B-1----:R-:W-:-:S03]  /*0410*/  IMAD.WIDE R10, R14, R27, UR14 ;  /* 0x0000000e0e0a7e25 */ /* 0x002fc6000f8e021b */
[----:B------:R-:W5:Y:S04]  /*0420*/  LDG.E R7, desc[UR16][R6.64] ;  /* 0x0000001006077981 */ /* 0x000f68000c1e1900 */
[----:B------:R-:W5:Y:S04]  /*0430*/  LDG.E R24, desc[UR16][R2.64+0x4] ;  /* 0x0000041002187981 */ /* 0x000f68000c1e1900 */
[----:B------:R-:W5:Y:S04]  /*0440*/  LDG.E R8, desc[UR16][R8.64] ;  /* 0x0000001008087981 */ /* 0x000f68000c1e1900 */
[----:B------:R-:W5:Y:S04]  /*0450*/  LDG.E R25, desc[UR16][R2.64+0x8] ;  /* 0x0000081002197981 */ /* 0x000f68000c1e1900 */
[----:B------:R-:W5:Y:S04]  /*0460*/  LDG.E R10, desc[UR16][R10.64] ;  /* 0x000000100a0a7981 */ /* 0x000f68000c1e1900 */
[----:B------:R1:W5:Y:S01]  /*0470*/  LDG.E R27, desc[UR16][R2.64+0xc] ;  /* 0x00000c10021b7981 */ /* 0x000362000c1e1900 */
[----:B------:R-:W-:-:S04]  /*0480*/  UIADD3 UR5, UPT, UPT, UR5, 0x8, URZ ;  /* 0x0000000805057890 */ /* 0x000fc8000fffe0ff */
[----:B------:R-:W-:Y:S01]  /*0490*/  UISETP.NE.AND UP1, UPT, UR5, URZ, UPT ;  /* 0x000000ff0500728c */ /* 0x000fe2000bf25270 */
[----:B0-----:R-:W-:Y:S02]  /*04a0*/  MOV R5, UR18 ;  /* 0x0000001200057c02 */ /* 0x001fe40008000f00 */
[----:B-1----:R-:W-:Y:S02]  /*04b0*/  IADD3 R2, P0, PT, R2, 0x20, RZ ;  /* 0x0000002002027810 */ /* 0x002fe40007f1e0ff */
[----:B------:R-:W-:Y:S02]  /*04c0*/  LEA R14, R5, R14, 0x3 ;  /* 0x0000000e050e7211 */ /* 0x000fe400078e18ff */
[----:B------:R-:W-:Y:S01]  /*04d0*/  IADD3.X R3, PT, PT, RZ, R3, RZ, P0, !PT ;  /* 0x00000003ff037210 */ /* 0x000fe200007fe4ff */
[----:B--2---:R-:W-:-:S04]  /*04e0*/  IMAD R21, R21, R22, R12 ;  /* 0x0000001615157224 */ /* 0x004fc800078e020c */
[----:B---3--:R-:W-:-:S04]  /*04f0*/  IMAD R19, R19, R20, R21 ;  /* 0x0000001413137224 */ /* 0x008fc800078e0215 */
[----:B----4-:R-:W-:-:S04]  /*0500*/  IMAD R17, R17, R18, R19 ;  /* 0x0000001211117224 */ /* 0x010fc800078e0213 */
[----:B-----5:R-:W-:-:S04]  /*0510*/  IMAD R15, R15, R16, R17 ;  /* 0x000000100f0f7224 */ /* 0x020fc800078e0211 */
[----:B------:R-:W-:-:S04]  /*0520*/  IMAD R4, R23, R4, R15 ;  /* 0x0000000417047224 */ /* 0x000fc800078e020f */
[----:B------:R-:W-:-:S04]  /*0530*/  IMAD R4, R24, R7, R4 ;  /* 0x0000000718047224 */ /* 0x000fc800078e0204 */
[----:B------:R-:W-:-:S04]  /*0540*/  IMAD R4, R25, R8, R4 ;  /* 0x0000000819047224 */ /* 0x000fc800078e0204 */
[----:B------:R-:W-:Y:S01]  /*0550*/  IMAD R12, R27, R10, R4 ;  /* 0x0000000a1b0c7224 */ /* 0x000fe200078e0204 */
[----:B------:R-:W-:Y:S06]  /*0560*/  BRA.U UP1, `(.L_x_2) ;  /* 0xfffffffd01347547 */ /* 0x000fec000b83ffff */
.L_x_1:
[----:B------:R-:W-:Y:S05]  /*0570*/  BRA.U !UP0, `(.L_x_0) ;  /* 0x00000005083c7547 */ /* 0x000fea000b800000 */
[----:B------:R-:W-:Y:S01]  /*0580*/  UISETP.GE.U32.AND UP0, UPT, UR19, 0x4, UPT ;  /* 0x000000041300788c */ /* 0x000fe2000bf06070 */
[----:B------:R-:W-:Y:S01]  /*0590*/  IMAD R2, R0, UR18, RZ ;  /* 0x0000001200027c24 */ /* 0x000fe2000f8e02ff */
[----:B------:R-:W-:-:S04]  /*05a0*/  ULOP3.LUT UR5, UR18, 0x3, URZ, 0xc0, !UPT ;  /* 0x0000000312057892 */ /* 0x000fc8000f8ec0ff */
[----:B------:R-:W-:-:S03]  /*05b0*/  UISETP.NE.AND UP1, UPT, UR5, URZ, UPT ;  /* 0x000000ff0500728c */ /* 0x000fc6000bf25270 */
[----:B------:R-:W-:Y:S08]  /*05c0*/  BRA.U !UP0, `(.L_x_3) ;  /* 0x00000001087c7547 */ /* 0x000ff0000b800000 */
[----:B------:R-:W0:Y:S01]  /*05d0*/  LDC.64 R6, c[0x0][0x388] ;  /* 0x0000e200ff067b82 */ /* 0x000e220000000a00 */
[----:B------:R-:W1:Y:S01]  /*05e0*/  LDCU.64 UR6, c[0x0][0x380] ;  /* 0x00007000ff0677ac */ /* 0x000e620008000a00 */
[----:B------:R-:W-:Y:S01]  /*05f0*/  MOV R4, UR4 ;  /* 0x0000000400047c02 */ /* 0x000fe20008000f00 */
[C---:B------:R-:W-:Y:S01]  /*0600*/  VIADD R3, R2.reuse, UR4 ;  /* 0x0000000402037c36 */ /* 0x040fe20008000000 */
[----:B------:R-:W-:Y:S02]  /*0610*/  MOV R11, UR18 ;  /* 0x00000012000b7c02 */ /* 0x000fe40008000f00 */
[----:B------:R-:W-:Y:S01]  /*0620*/  IADD3 R14, P0, PT, R2, UR4, RZ ;  /* 0x00000004020e7c10 */ /* 0x000fe2000ff1e0ff */
[----:B------:R-:W-:Y:S01]  /*0630*/  IMAD R5, R4, UR18, R13 ;  /* 0x0000001204057c24 */ /* 0x000fe2000f8e020d */
[----:B------:R-:W2:Y:S01]  /*0640*/  LDC.64 R8, c[0x0][0x380] ;  /* 0x0000e000ff087b82 */ /* 0x000ea20000000a00 */
[----:B------:R-:W-:Y:S02]  /*0650*/  MOV R15, UR18 ;  /* 0x00000012000f7c02 */ /* 0x000fe40008000f00 */
[----:B------:R-:W-:Y:S01]  /*0660*/  MOV R17, UR18 ;  /* 0x0000001200117c02 */ /* 0x000fe20008000f00 */
[----:B0-----:R-:W-:-:S04]  /*0670*/  IMAD.WIDE R6, R5, 0x4, R6 ;  /* 0x0000000405067825 */ /* 0x001fc800078e0206 */
[----:B------:R-:W-:Y:S02]  /*0680*/  IMAD.WIDE.U32 R10, R11, 0x4, R6 ;  /* 0x000000040b0a7825 */ /* 0x000fe400078e0006 */
[----:B------:R-:W3:Y:S02]  /*0690*/  LDG.E R6, desc[UR16][R6.64] ;  /* 0x0000001006067981 */ /* 0x000ee4000c1e1900 */
[----:B--2---:R-:W-:Y:S01]  /*06a0*/  IMAD.WIDE.U32 R8, R3, 0x4, R8 ;  /* 0x0000000403087825 */ /* 0x004fe200078e0008 */
[----:B------:R-:W-:Y:S02]  /*06b0*/  IADD3.X R3, PT, PT, RZ, RZ, RZ, P0, !PT ;  /* 0x000000ffff037210 */ /* 0x000fe400007fe4ff */
[----:B-1----:R-:W-:-:S03]  /*06c0*/  LEA R4, P0, R14, UR6, 0x2 ;  /* 0x000000060e047c11 */ /* 0x002fc6000f8010ff */
[----:B------:R-:W3:Y:S01]  /*06d0*/  LDG.E R9, desc[UR16][R8.64] ;  /* 0x0000001008097981 */ /* 0x000ee2000c1e1900 */
[----:B------:R-:W-:Y:S01]  /*06e0*/  LEA.HI.X R5, R14, UR7, R3, 0x2, P0 ;  /* 0x000000070e057c11 */ /* 0x000fe200080f1403 */
[----:B------:R-:W-:Y:S02]  /*06f0*/  IMAD.WIDE.U32 R14, R15, 0x4, R10 ;  /* 0x000000040f0e7825 */ /* 0x000fe400078e000a */
[----:B------:R-:W2:Y:S04]  /*0700*/  LDG.E R3, desc[UR16][R10.64] ;  /* 0x000000100a037981 */ /* 0x000ea8000c1e1900 */
[----:B------:R-:W2:Y:S01]  /*0710*/  LDG.E R18, desc[UR16][R4.64+0x4] ;  /* 0x0000041004127981 */ /* 0x000ea2000c1e1900 */
[----:B------:R-:W-:-:S03]  /*0720*/  IMAD.WIDE.U32 R16, R17, 0x4, R14 ;  /* 0x0000000411107825 */ /* 0x000fc600078e000e */
[----:B------:R-:W4:Y:S04]  /*0730*/  LDG.E R19, desc[UR16][R14.64] ;  /* 0x000000100e137981 */ /* 0x000f28000c1e1900 */
[----:B------:R-:W4:Y:S04]  /*0740*/  LDG.E R20, desc[UR16][R4.64+0x8] ;  /* 0x0000081004147981 */ /* 0x000f28000c1e1900 */
[----:B------:R-:W5:Y:S04]  /*0750*/  LDG.E R22, desc[UR16][R4.64+0xc] ;  /* 0x00000c1004167981 */ /* 0x000f68000c1e1900 */
[----:B------:R-:W5:Y:S01]  /*0760*/  LDG.E R16, desc[UR16][R16.64] ;  /* 0x0000001010107981 */ /* 0x000f62000c1e1900 */
[----:B------:R-:W-:Y:S01]  /*0770*/  UIADD3 UR4, UPT, UPT, UR4, 0x4, URZ ;  /* 0x0000000404047890 */ /* 0x000fe2000fffe0ff */
[----:B---3--:R-:W-:-:S04]  /*0780*/  IMAD R9, R9, R6, R12 ;  /* 0x0000000609097224 */ /* 0x008fc800078e020c */
[----:B--2---:R-:W-:-:S04]  /*0790*/  IMAD R3, R18, R3, R9 ;  /* 0x0000000312037224 */ /* 0x004fc800078e0209 */
[----:B----4-:R-:W-:-:S04]  /*07a0*/  IMAD R3, R20, R19, R3 ;  /* 0x0000001314037224 */ /* 0x010fc800078e0203 */
[----:B-----5:R-:W-:-:S07]  /*07b0*/  IMAD R12, R22, R16, R3 ;  /* 0x00000010160c7224 */ /* 0x020fce00078e0203 */
.L_x_3:
[----:B------:R-:W-:Y:S05]  /*07c0*/  BRA.U !UP1, `(.L_x_0) ;  /* 0x0000000109a87547 */ /* 0x000fea000b800000 */
[----:B------:R-:W-:Y:S01]  /*07d0*/  UISETP.NE.AND UP0, UPT, UR5, 0x1, UPT ;  /* 0x000000010500788c */ /* 0x000fe2000bf05270 */
[----:B------:R-:W-:Y:S01]  /*07e0*/  MOV R4, UR4 ;  /* 0x0000000400047c02 */ /* 0x000fe20008000f00 */
[----:B------:R-:W-:Y:S02]  /*07f0*/  ULOP3.LUT UR5, UR18, 0x1, URZ, 0xc0, !UPT ;  /* 0x0000000112057892 */ /* 0x000fe4000f8ec0ff */
[----:B------:R-:W-:Y:S02]  /*0800*/  MOV R17, UR18 ;  /* 0x0000001200117c02 */ /* 0x000fe40008000f00 */
[----:B------:R-:W-:Y:S01]  /*0810*/  UISETP.NE.U32.AND UP1, UPT, UR5, 0x1, UPT ;  /* 0x000000010500788c */ /* 0x000fe2000bf25070 */
[----:B------:R-:W-:-:S04]  /*0820*/  PLOP3.LUT P1, PT, PT, PT, UP0, 0x80, 0x8 ;  /* 0x000000000008781c */ /* 0x000fc80003f2f008 */
[----:B------:R-:W0:Y:S01]  /*0830*/  @UP0 LDCU.128 UR8, c[0x0][0x380] ;  /* 0x00007000ff0807ac */ /* 0x000e220008000c00 */
[----:B------:R-:W-:Y:S01]  /*0840*/  PLOP3.LUT P0, PT, PT, PT, UP1, 0x80, 0x8 ;  /* 0x000000000008781c */ /* 0x000fe20003f0f018 */
[----:B------:R-:W1:Y:S04]  /*0850*/  @UP0 LDCU.64 UR6, c[0x0][0x380] ;  /* 0x00007000ff0607ac */ /* 0x000e680008000a00 */
[----:B------:R-:W2:Y:S03]  /*0860*/  @!UP1 LDCU.128 UR12, c[0x0][0x380] ;  /* 0x00007000ff0c97ac */ /* 0x000ea60008000c00 */
[C---:B------:R-:W-:Y:S02]  /*0870*/  @P1 IADD3 R3, PT, PT, R2.reuse, UR4, RZ ;  /* 0x0000000402031c10 */ /* 0x040fe4000fffe0ff */
[----:B------:R-:W-:Y:S01]  /*0880*/  @P1 IADD3 R5, P2, PT, R2, UR4, RZ ;  /* 0x0000000402051c10 */ /* 0x000fe2000ff5e0ff */
[----:B------:R-:W-:-:S03]  /*0890*/  @UP0 UIADD3 UR4, UPT, UPT, UR4, 0x2, URZ ;  /* 0x0000000204040890 */ /* 0x000fc6000fffe0ff */
[----:B------:R-:W-:Y:S02]  /*08a0*/  @P1 IADD3.X R8, PT, PT, RZ, RZ, RZ, P2, !PT ;  /* 0x000000ffff081210 */ /* 0x000fe400017fe4ff */
[----:B0-----:R-:W-:Y:S01]  /*08b0*/  MOV R14, UR8 ;  /* 0x00000008000e7c02 */ /* 0x001fe20008000f00 */
[----:B------:R-:W-:Y:S01]  /*08c0*/  IMAD.U32 R6, RZ, RZ, UR10 ;  /* 0x0000000aff067e24 */ /* 0x000fe2000f8e00ff */
[----:B------:R-:W-:Y:S02]  /*08d0*/  MOV R15, UR9 ;  /* 0x00000009000f7c02 */ /* 0x000fe40008000f00 */
[----:B------:R-:W-:Y:S01]  /*08e0*/  MOV R7, UR11 ;  /* 0x0000000b00077c02 */ /* 0x000fe20008000f00 */
[----:B------:R-:W-:-:S04]  /*08f0*/  @P1 IMAD.WIDE.U32 R14, R3, 0x4, R14 ;  /* 0x00000004030e1825 */ /* 0x000fc800078e000e */
[----:B------:R-:W-:Y:S01]  /*0900*/  @P1 IMAD R3, R4, UR18, R13 ;  /* 0x0000001204031c24 */ /* 0x000fe2000f8e020d */
[----:B-1----:R-:W-:Y:S02]  /*0910*/  @P1 LEA R4, P2, R5, UR6, 0x2 ;  /* 0x0000000605041c11 */ /* 0x002fe4000f8410ff */
[----:B------:R-:W-:Y:S01]  /*0920*/  MOV R18, UR4 ;  /* 0x0000000400127c02 */ /* 0x000fe20008000f00 */
[----:B------:R-:W-:Y:S01]  /*0930*/  @P1 IMAD.WIDE R6, R3, 0x4, R6 ;  /* 0x0000000403061825 */ /* 0x000fe200078e0206 */
[----:B------:R-:W-:Y:S01]  /*0940*/  @P1 LEA.HI.X R5, R5, UR7, R8, 0x2, P2 ;  /* 0x0000000705051c11 */ /* 0x000fe200090f1408 */
[----:B------:R-:W3:Y:S01]  /*0950*/  @P1 LDG.E R3, desc[UR16][R14.64] ;  /* 0x000000100e031981 */ /* 0x000ee2000c1e1900 */
[----:B--2---:R-:W-:Y:S01]  /*0960*/  MOV R8, UR12 ;  /* 0x0000000c00087c02 */ /* 0x004fe20008000f00 */
[----:B------:R-:W-:Y:S01]  /*0970*/  @!P0 IMAD R21, R18, UR18, R13 ;  /* 0x0000001212158c24 */ /* 0x000fe2000f8e020d */
[----:B------:R-:W-:Y:S01]  /*0980*/  MOV R9, UR13 ;  /* 0x0000000d00097c02 */ /* 0x000fe20008000f00 */
[----:B------:R-:W-:Y:S01]  /*0990*/  @P1 IMAD.WIDE.U32 R16, R17, 0x4, R6 ;  /* 0x0000000411101825 */ /* 0x000fe200078e0006 */
[----:B------:R-:W-:Y:S01]  /*09a0*/  @!P0 IADD3 R19, PT, PT, R2, UR4, RZ ;  /* 0x0000000402138c10 */ /* 0x000fe2000fffe0ff */
[----:B------:R-:W3:Y:S01]  /*09b0*/  @P1 LDG.E R6, desc[UR16][R6.64] ;  /* 0x0000001006061981 */ /* 0x000ee2000c1e1900 */
[----:B------:R-:W-:-:S02]  /*09c0*/  MOV R10, UR14 ;  /* 0x0000000e000a7c02 */ /* 0x000fc40008000f00 */
[----:B------:R-:W-:Y:S01]  /*09d0*/  MOV R11, UR15 ;  /* 0x0000000f000b7c02 */ /* 0x000fe20008000f00 */
[----:B------:R-:W-:Y:S01]  /*09e0*/  @!P0 IMAD.WIDE.U32 R8, R19, 0x4, R8 ;  /* 0x0000000413088825 */ /* 0x000fe200078e0008 */
[----:B------:R-:W2:Y:S03]  /*09f0*/  @P1 LDG.E R16, desc[UR16][R16.64] ;  /* 0x0000001010101981 */ /* 0x000ea6000c1e1900 */
[----:B------:R-:W-:Y:S01]  /*0a00*/  @!P0 IMAD.WIDE R10, R21, 0x4, R10 ;  /* 0x00000004150a8825 */ /* 0x000fe200078e020a */
[----:B------:R-:W2:Y:S04]  /*0a10*/  @P1 LDG.E R4, desc[UR16][R4.64+0x4] ;  /* 0x0000041004041981 */ /* 0x000ea8000c1e1900 */
[----:B------:R-:W4:Y:S04]  /*0a20*/  @!P0 LDG.E R9, desc[UR16][R8.64] ;  /* 0x0000001008098981 */ /* 0x000f28000c1e1900 */
[----:B------:R-:W4:Y:S01]  /*0a30*/  @!P0 LDG.E R10, desc[UR16][R10.64] ;  /* 0x000000100a0a8981 */ /* 0x000f22000c1e1900 */
[----:B---3--:R-:W-:-:S04]  /*0a40*/  @P1 IMAD R3, R3, R6, R12 ;  /* 0x0000000603031224 */ /* 0x008fc800078e020c */
[----:B--2---:R-:W-:-:S04]  /*0a50*/  @P1 IMAD R12, R4, R16, R3 ;  /* 0x00000010040c1224 */ /* 0x004fc800078e0203 */
[----:B----4-:R-:W-:-:S07]  /*0a60*/  @!P0 IMAD R12, R9, R10, R12 ;  /* 0x0000000a090c8224 */ /* 0x010fce00078e020c */
.L_x_0:
[----:B------:R-:W0:Y:S01]  /*0a70*/  LDC.64 R2, c[0x0][0x390] ;  /* 0x0000e400ff027b82 */ /* 0x000e220000000a00 */
[----:B------:R-:W-:-:S04]  /*0a80*/  IMAD R13, R0, UR18, R13 ;  /* 0x00000012000d7c24 */ /* 0x000fc8000f8e020d */
[----:B0-----:R-:W-:-:S05]  /*0a90*/  IMAD.WIDE R2, R13, 0x4, R2 ;  /* 0x000000040d027825 */ /* 0x001fca00078e0202 */
[----:B------:R-:W-:Y:S01]  /*0aa0*/  STG.E desc[UR16][R2.64], R12 ;  /* 0x0000000c02007986 */ /* 0x000fe2000c101910 */
[----:B------:R-:W-:Y:S05]  /*0ab0*/  EXIT ;  /* 0x000000000000794d */ /* 0x000fea0003800000 */
.L_x_4:
[----:B------:R-:W-:-:S00]  /*0ac0*/  BRA `(.L_x_4) ;  /* 0xfffffffc00fc7947 */ /* 0x000fc0000383ffff */
[----:B------:R-:W-:-:S00]  /*0ad0*/  NOP ;  /* 0x0000000000007918 */ /* 0x000fc00000000000 */
        /* <DEDUP_REMOVED lines=10> */
.L_x_5:


//--------------------- .nv.shared.reserved.0     --------------------------
	.section	.nv.shared.reserved.0,"aw",@nobits
	.weak		__nv_reservedSMEM_offset_0_alias
	.size		__nv_reservedSMEM_offset_0_alias, 0, 64
	.other		__nv_reservedSMEM_offset_0_alias,@"STO_CUDA_RESERVED_SHARED STV_DEFAULT"
__nv_reservedSMEM_offset_0_alias:
	.zero		0
	.zero		64


//--------------------- .nv.constant0._Z6matMulPKiS0_Pii --------------------------
	.section	.nv.constant0._Z6matMulPKiS0_Pii,"a",@progbits
	.sectionflags	@""
	.align	4
.nv.constant0._Z6matMulPKiS0_Pii:
	.zero		924


//--------------------- SYMBOLS --------------------------

	.type		.nv.reservedSmem.offset0,@object
	.size		.nv.reservedSmem.offset0,0x4
